	.headerflags	@"EF_CUDA_TEXMODE_UNIFIED EF_CUDA_64BIT_ADDRESS EF_CUDA_ACCELERATORS EF_CUDA_SM90 EF_CUDA_VIRTUAL_SM(EF_CUDA_SM90)"
	.elftype	@"ET_EXEC"


//--------------------- .nv.info                  --------------------------
	.section	.nv.info,"",@"SHT_CUDA_INFO"
	.align	4


	//----- nvinfo : EIATTR_REGCOUNT
	.align		4
        /*0000*/ 	.byte	0x04, 0x2f
        /*0002*/ 	.short	(.L_3 - .L_2)
	.align		4
.L_2:
        /*0004*/ 	.word	index@(triton_poi_fused_cat_0)
        /*0008*/ 	.word	0x00000020


	//----- nvinfo : EIATTR_MIN_STACK_SIZE
	.align		4
.L_3:
        /*000c*/ 	.byte	0x04, 0x12
        /*000e*/ 	.short	(.L_5 - .L_4)
	.align		4
.L_4:
        /*0010*/ 	.word	index@(triton_poi_fused_cat_0)
        /*0014*/ 	.word	0x00000000


	//----- nvinfo : EIATTR_FRAME_SIZE
	.align		4
.L_5:
        /*0018*/ 	.byte	0x04, 0x11
        /*001a*/ 	.short	(.L_7 - .L_6)
	.align		4
.L_6:
        /*001c*/ 	.word	index@(triton_poi_fused_cat_0)
        /*0020*/ 	.word	0x00000000


	//----- nvinfo : EIATTR_MIN_STACK_SIZE
	.align		4
.L_7:
        /*0024*/ 	.byte	0x04, 0x12
        /*0026*/ 	.short	(.L_9 - .L_8)
	.align		4
.L_8:
        /*0028*/ 	.word	index@(triton_poi_fused_cat_0)
        /*002c*/ 	.word	0x00000000
.L_9:


//--------------------- .nv.info.triton_poi_fused_cat_0 --------------------------
	.section	.nv.info.triton_poi_fused_cat_0,"",@"SHT_CUDA_INFO"
	.sectionflags	@""
	.align	4


	//----- nvinfo : EIATTR_CUDA_API_VERSION
	.align		4
        /*0000*/ 	.byte	0x04, 0x37
        /*0002*/ 	.short	(.L_11 - .L_10)
.L_10:
        /*0004*/ 	.word	0x0000007c


	//----- nvinfo : EIATTR_KPARAM_INFO
	.align		4
.L_11:
        /*0008*/ 	.byte	0x04, 0x17
        /*000a*/ 	.short	(.L_13 - .L_12)
.L_12:
        /*000c*/ 	.word	0x00000000
        /*0010*/ 	.short	0x0015
        /*0012*/ 	.short	0x00a8
        /*0014*/ 	.byte	0x00, 0xf0, 0x11, 0x00


	//----- nvinfo : EIATTR_KPARAM_INFO
	.align		4
.L_13:
        /*0018*/ 	.byte	0x04, 0x17
        /*001a*/ 	.short	(.L_15 - .L_14)
.L_14:
        /*001c*/ 	.word	0x00000000
        /*0020*/ 	.short	0x0014
        /*0022*/ 	.short	0x00a0
        /*0024*/ 	.byte	0x00, 0xf4, 0x21, 0x00


	//----- nvinfo : EIATTR_KPARAM_INFO
	.align		4
.L_15:
        /*0028*/ 	.byte	0x04, 0x17
        /*002a*/ 	.short	(.L_17 - .L_16)
.L_16:
        /*002c*/ 	.word	0x00000000
        /*0030*/ 	.short	0x0013
        /*0032*/ 	.short	0x0098
        /*0034*/ 	.byte	0x00, 0xf4, 0x21, 0x00


	//----- nvinfo : EIATTR_KPARAM_INFO
	.align		4
.L_17:
        /*0038*/ 	.byte	0x04, 0x17
        /*003a*/ 	.short	(.L_19 - .L_18)
.L_18:
        /*003c*/ 	.word	0x00000000
        /*0040*/ 	.short	0x0012
        /*0042*/ 	.short	0x0090
        /*0044*/ 	.byte	0x00, 0xf4, 0x21, 0x00


	//----- nvinfo : EIATTR_KPARAM_INFO
	.align		4
.L_19:
        /*0048*/ 	.byte	0x04, 0x17
        /*004a*/ 	.short	(.L_21 - .L_20)
.L_20:
        /*004c*/ 	.word	0x00000000
        /*0050*/ 	.short	0x0011
        /*0052*/ 	.short	0x0088
        /*0054*/ 	.byte	0x00, 0xf4, 0x21, 0x00


	//----- nvinfo : EIATTR_KPARAM_INFO
	.align		4
.L_21:
        /*0058*/ 	.byte	0x04, 0x17
        /*005a*/ 	.short	(.L_23 - .L_22)
.L_22:
        /*005c*/ 	.word	0x00000000
        /*0060*/ 	.short	0x0010
        /*0062*/ 	.short	0x0080
        /*0064*/ 	.byte	0x00, 0xf4, 0x21, 0x00


	//----- nvinfo : EIATTR_KPARAM_INFO
	.align		4
.L_23:
        /*0068*/ 	.byte	0x04, 0x17
        /*006a*/ 	.short	(.L_25 - .L_24)
.L_24:
        /*006c*/ 	.word	0x00000000
        /*0070*/ 	.short	0x000f
        /*0072*/ 	.short	0x0078
        /*0074*/ 	.byte	0x00, 0xf4, 0x21, 0x00


	//----- nvinfo : EIATTR_KPARAM_INFO
	.align		4
.L_25:
        /*0078*/ 	.byte	0x04, 0x17
        /*007a*/ 	.short	(.L_27 - .L_26)
.L_26:
        /*007c*/ 	.word	0x00000000
        /*0080*/ 	.short	0x000e
        /*0082*/ 	.short	0x0070
        /*0084*/ 	.byte	0x00, 0xf4, 0x21, 0x00


	//----- nvinfo : EIATTR_KPARAM_INFO
	.align		4
.L_27:
        /*0088*/ 	.byte	0x04, 0x17
        /*008a*/ 	.short	(.L_29 - .L_28)
.L_28:
        /*008c*/ 	.word	0x00000000
        /*0090*/ 	.short	0x000d
        /*0092*/ 	.short	0x0068
        /*0094*/ 	.byte	0x00, 0xf4, 0x21, 0x00


	//----- nvinfo : EIATTR_KPARAM_INFO
	.align		4
.L_29:
        /*0098*/ 	.byte	0x04, 0x17
        /*009a*/ 	.short	(.L_31 - .L_30)
.L_30:
        /*009c*/ 	.word	0x00000000
        /*00a0*/ 	.short	0x000c
        /*00a2*/ 	.short	0x0060
        /*00a4*/ 	.byte	0x00, 0xf4, 0x21, 0x00


	//----- nvinfo : EIATTR_KPARAM_INFO
	.align		4
.L_31:
        /*00a8*/ 	.byte	0x04, 0x17
        /*00aa*/ 	.short	(.L_33 - .L_32)
.L_32:
        /*00ac*/ 	.word	0x00000000
        /*00b0*/ 	.short	0x000b
        /*00b2*/ 	.short	0x0058
        /*00b4*/ 	.byte	0x00, 0xf4, 0x21, 0x00


	//----- nvinfo : EIATTR_KPARAM_INFO
	.align		4
.L_33:
        /*00b8*/ 	.byte	0x04, 0x17
        /*00ba*/ 	.short	(.L_35 - .L_34)
.L_34:
        /*00bc*/ 	.word	0x00000000
        /*00c0*/ 	.short	0x000a
        /*00c2*/ 	.short	0x0050
        /*00c4*/ 	.byte	0x00, 0xf4, 0x21, 0x00


	//----- nvinfo : EIATTR_KPARAM_INFO
	.align		4
.L_35:
        /*00c8*/ 	.byte	0x04, 0x17
        /*00ca*/ 	.short	(.L_37 - .L_36)
.L_36:
        /*00cc*/ 	.word	0x00000000
        /*00d0*/ 	.short	0x0009
        /*00d2*/ 	.short	0x0048
        /*00d4*/ 	.byte	0x00, 0xf4, 0x21, 0x00


	//----- nvinfo : EIATTR_KPARAM_INFO
	.align		4
.L_37:
        /*00d8*/ 	.byte	0x04, 0x17
        /*00da*/ 	.short	(.L_39 - .L_38)
.L_38:
        /*00dc*/ 	.word	0x00000000
        /*00e0*/ 	.short	0x0008
        /*00e2*/ 	.short	0x0040
        /*00e4*/ 	.byte	0x00, 0xf4, 0x21, 0x00


	//----- nvinfo : EIATTR_KPARAM_INFO
	.align		4
.L_39:
        /*00e8*/ 	.byte	0x04, 0x17
        /*00ea*/ 	.short	(.L_41 - .L_40)
.L_40:
        /*00ec*/ 	.word	0x00000000
        /*00f0*/ 	.short	0x0007
        /*00f2*/ 	.short	0x0038
        /*00f4*/ 	.byte	0x00, 0xf4, 0x21, 0x00


	//----- nvinfo : EIATTR_KPARAM_INFO
	.align		4
.L_41:
        /*00f8*/ 	.byte	0x04, 0x17
        /*00fa*/ 	.short	(.L_43 - .L_42)
.L_42:
        /*00fc*/ 	.word	0x00000000
        /*0100*/ 	.short	0x0006
        /*0102*/ 	.short	0x0030
        /*0104*/ 	.byte	0x00, 0xf4, 0x21, 0x00


	//----- nvinfo : EIATTR_KPARAM_INFO
	.align		4
.L_43:
        /*0108*/ 	.byte	0x04, 0x17
        /*010a*/ 	.short	(.L_45 - .L_44)
.L_44:
        /*010c*/ 	.word	0x00000000
        /*0110*/ 	.short	0x0005
        /*0112*/ 	.short	0x0028
        /*0114*/ 	.byte	0x00, 0xf4, 0x21, 0x00


	//----- nvinfo : EIATTR_KPARAM_INFO
	.align		4
.L_45:
        /*0118*/ 	.byte	0x04, 0x17
        /*011a*/ 	.short	(.L_47 - .L_46)
.L_46:
        /*011c*/ 	.word	0x00000000
        /*0120*/ 	.short	0x0004
        /*0122*/ 	.short	0x0020
        /*0124*/ 	.byte	0x00, 0xf4, 0x21, 0x00


	//----- nvinfo : EIATTR_KPARAM_INFO
	.align		4
.L_47:
        /*0128*/ 	.byte	0x04, 0x17
        /*012a*/ 	.short	(.L_49 - .L_48)
.L_48:
        /*012c*/ 	.word	0x00000000
        /*0130*/ 	.short	0x0003
        /*0132*/ 	.short	0x0018
        /*0134*/ 	.byte	0x00, 0xf4, 0x21, 0x00


	//----- nvinfo : EIATTR_KPARAM_INFO
	.align		4
.L_49:
        /*0138*/ 	.byte	0x04, 0x17
        /*013a*/ 	.short	(.L_51 - .L_50)
.L_50:
        /*013c*/ 	.word	0x00000000
        /*0140*/ 	.short	0x0002
        /*0142*/ 	.short	0x0010
        /*0144*/ 	.byte	0x00, 0xf4, 0x21, 0x00


	//----- nvinfo : EIATTR_KPARAM_INFO
	.align		4
.L_51:
        /*0148*/ 	.byte	0x04, 0x17
        /*014a*/ 	.short	(.L_53 - .L_52)
.L_52:
        /*014c*/ 	.word	0x00000000
        /*0150*/ 	.short	0x0001
        /*0152*/ 	.short	0x0008
        /*0154*/ 	.byte	0x00, 0xf4, 0x21, 0x00


	//----- nvinfo : EIATTR_KPARAM_INFO
	.align		4
.L_53:
        /*0158*/ 	.byte	0x04, 0x17
        /*015a*/ 	.short	(.L_55 - .L_54)
.L_54:
        /*015c*/ 	.word	0x00000000
        /*0160*/ 	.short	0x0000
        /*0162*/ 	.short	0x0000
        /*0164*/ 	.byte	0x00, 0xf4, 0x21, 0x00


	//----- nvinfo : EIATTR_SPARSE_MMA_MASK
	.align		4
.L_55:
        /*0168*/ 	.byte	0x03, 0x50
        /*016a*/ 	.short	0x0000


	//----- nvinfo : EIATTR_MAXREG_COUNT
	.align		4
        /*016c*/ 	.byte	0x03, 0x1b
        /*016e*/ 	.short	0x00ff


	//----- nvinfo : EIATTR_EXIT_INSTR_OFFSETS
	.align		4
        /*0170*/ 	.byte	0x04, 0x1c
        /*0172*/ 	.short	(.L_57 - .L_56)


	//   ....[0]....
.L_56:
        /*0174*/ 	.word	0x00000cc0


	//   ....[1]....
        /*0178*/ 	.word	0x00000ce0


	//----- nvinfo : EIATTR_REQNTID
	.align		4
.L_57:
        /*017c*/ 	.byte	0x04, 0x10
        /*017e*/ 	.short	(.L_59 - .L_58)
.L_58:
        /*0180*/ 	.word	0x00000080
        /*0184*/ 	.word	0x00000001
        /*0188*/ 	.word	0x00000001


	//----- nvinfo : EIATTR_CBANK_PARAM_SIZE
	.align		4
.L_59:
        /*018c*/ 	.byte	0x03, 0x19
        /*018e*/ 	.short	0x00ac


	//----- nvinfo : EIATTR_PARAM_CBANK
	.align		4
        /*0190*/ 	.byte	0x04, 0x0a
        /*0192*/ 	.short	(.L_61 - .L_60)
	.align		4
.L_60:
        /*0194*/ 	.word	index@(.nv.constant0.triton_poi_fused_cat_0)
        /*0198*/ 	.short	0x0210
        /*019a*/ 	.short	0x00ac


	//----- nvinfo : EIATTR_SW_WAR
	.align		4
.L_61:
        /*019c*/ 	.byte	0x04, 0x36
        /*019e*/ 	.short	(.L_63 - .L_62)
.L_62:
        /*01a0*/ 	.word	0x00000008
.L_63:


//--------------------- .nv.callgraph             --------------------------
	.section	.nv.callgraph,"",@"SHT_CUDA_CALLGRAPH"
	.align	4
	.sectionentsize	8
	.align		4
        /*0000*/ 	.word	0x00000000
	.align		4
        /*0004*/ 	.word	0xffffffff
	.align		4
        /*0008*/ 	.word	0x00000000
	.align		4
        /*000c*/ 	.word	0xfffffffe
	.align		4
        /*0010*/ 	.word	0x00000000
	.align		4
        /*0014*/ 	.word	0xfffffffd
	.align		4
        /*0018*/ 	.word	0x00000000
	.align		4
        /*001c*/ 	.word	0xfffffffc


//--------------------- .nv.constant4             --------------------------
	.section	.nv.constant4,"a",@progbits
	.align	8
	.align		8
.nv.constant4:
        /*0000*/ 	.dword	_$_str
	.align		8
        /*0008*/ 	.dword	_$_str_$_2


//--------------------- .text.triton_poi_fused_cat_0 --------------------------
	.section	.text.triton_poi_fused_cat_0,"ax",@progbits
	.align	128
        .global         triton_poi_fused_cat_0
        .type           triton_poi_fused_cat_0,@function
        .size           triton_poi_fused_cat_0,(.L_x_1 - triton_poi_fused_cat_0)
        .other          triton_poi_fused_cat_0,@"STO_CUDA_ENTRY STV_DEFAULT"
triton_poi_fused_cat_0:
.text.triton_poi_fused_cat_0:
[----:B------:R-:W0:Y:S01]  /*0000*/  LDC R1, c[0x0][0x28] ;  /* 0x00000a00ff017b82 */ /* 0x000e220000000800 */
[----:B------:R-:W1:Y:S01]  /*0010*/  S2R R4, SR_TID.X ;  /* 0x0000000000047919 */ /* 0x000e620000002100 */
[----:B------:R-:W-:Y:S01]  /*0020*/  IMAD.MOV.U32 R7, RZ, RZ, RZ ;  /* 0x000000ffff077224 */ /* 0x000fe200078e00ff */
[----:B------:R-:W-:-:S05]  /*0030*/  ULDC.64 UR4, c[0x0][0x208] ;  /* 0x0000820000047ab9 */ /* 0x000fca0000000a00 */
[----:B------:R-:W2:Y:S01]  /*0040*/  LDC.64 R28, c[0x0][0x260] ;  /* 0x00009800ff1c7b82 */ /* 0x000ea20000000a00 */
[----:B------:R-:W3:Y:S07]  /*0050*/  S2R R3, SR_CTAID.X ;  /* 0x0000000000037919 */ /* 0x000eee0000002500 */
[----:B------:R-:W4:Y:S08]  /*0060*/  LDC.64 R12, c[0x0][0x210] ;  /* 0x00008400ff0c7b82 */ /* 0x000f300000000a00 */
[----:B------:R-:W5:Y:S08]  /*0070*/  LDC.64 R16, c[0x0][0x270] ;  /* 0x00009c00ff107b82 */ /* 0x000f700000000a00 */
[----:B------:R-:W2:Y:S01]  /*0080*/  LDC.64 R20, c[0x0][0x268] ;  /* 0x00009a00ff147b82 */ /* 0x000ea20000000a00 */
[----:B-1----:R-:W-:-:S07]  /*0090*/  LOP3.LUT R4, R4, 0x7f, RZ, 0xc0, !PT ;  /* 0x0000007f04047812 */ /* 0x002fce00078ec0ff */
[----:B------:R-:W1:Y:S01]  /*00a0*/  LDC.64 R10, c[0x0][0x280] ;  /* 0x0000a000ff0a7b82 */ /* 0x000e620000000a00 */
[----:B---3--:R-:W-:-:S05]  /*00b0*/  IMAD R4, R3, 0x80, R4 ;  /* 0x0000008003047824 */ /* 0x008fca00078e0204 */
[----:B------:R-:W-:Y:S02]  /*00c0*/  SHF.R.S32.HI R5, RZ, 0x1f, R4 ;  /* 0x0000001fff057819 */ /* 0x000fe40000011404 */
[----:B------:R-:W3:Y:S02]  /*00d0*/  LDC.64 R2, c[0x0][0x220] ;  /* 0x00008800ff027b82 */ /* 0x000ee40000000a00 */
[----:B------:R-:W-:-:S04]  /*00e0*/  LEA.HI R0, R5, R4, RZ, 0x2 ;  /* 0x0000000405007211 */ /* 0x000fc800078f10ff */
[--C-:B------:R-:W-:Y:S02]  /*00f0*/  SHF.R.S32.HI R9, RZ, 0x2, R0.reuse ;  /* 0x00000002ff097819 */ /* 0x100fe40000011400 */
[----:B------:R-:W1:Y:S01]  /*0100*/  LDC.64 R14, c[0x0][0x238] ;  /* 0x00008e00ff0e7b82 */ /* 0x000e620000000a00 */
[----:B------:R-:W-:-:S04]  /*0110*/  SHF.R.S32.HI R6, RZ, 0x1f, R0 ;  /* 0x0000001fff067819 */ /* 0x000fc80000011400 */
[----:B------:R-:W-:-:S04]  /*0120*/  LEA.HI R6, R6, R9, RZ, 0x4 ;  /* 0x0000000906067211 */ /* 0x000fc800078f20ff */
[----:B------:R-:W-:-:S05]  /*0130*/  LOP3.LUT R6, R6, 0xfffffff0, RZ, 0xc0, !PT ;  /* 0xfffffff006067812 */ /* 0x000fca00078ec0ff */
[----:B------:R-:W-:-:S04]  /*0140*/  IMAD.IADD R9, R9, 0x1, -R6 ;  /* 0x0000000109097824 */ /* 0x000fc800078e0a06 */
[C---:B---3--:R-:W-:Y:S01]  /*0150*/  IMAD.WIDE R2, R9.reuse, 0x4, R2 ;  /* 0x0000000409027825 */ /* 0x048fe200078e0202 */
[----:B------:R-:W-:-:S04]  /*0160*/  ISETP.GE.AND P0, PT, R9, 0x4, PT ;  /* 0x000000040900780c */ /* 0x000fc80003f06270 */
[----:B------:R-:W-:-:S13]  /*0170*/  ISETP.LT.AND P2, PT, R4, 0x100, !P0 ;  /* 0x000001000400780c */ /* 0x000fda0004741270 */
[----:B------:R3:W4:Y:S01]  /*0180*/  @P2 LDG.E.EL R7, desc[UR4][R2.64] ;  /* 0x0000000402072981 */ /* 0x000722000c2e1900 */
[----:B------:R-:W-:Y:S02]  /*0190*/  LEA.HI R6, R5, R4, RZ, 0x6 ;  /* 0x0000000405067211 */ /* 0x000fe400078f30ff */
[----:B------:R-:W-:Y:S02]  /*01a0*/  LOP3.LUT R5, R0, 0xfffffffc, RZ, 0xc0, !PT ;  /* 0xfffffffc00057812 */ /* 0x000fe400078ec0ff */
[----:B------:R-:W-:Y:S02]  /*01b0*/  SHF.R.S32.HI R8, RZ, 0x6, R6 ;  /* 0x00000006ff087819 */ /* 0x000fe40000011406 */
[----:B------:R-:W-:Y:S01]  /*01c0*/  LOP3.LUT R0, R9, 0xfffffffc, RZ, 0xc0, !PT ;  /* 0xfffffffc09007812 */ /* 0x000fe200078ec0ff */
[----:B------:R-:W-:-:S03]  /*01d0*/  IMAD.IADD R5, R4, 0x1, -R5 ;  /* 0x0000000104057824 */ /* 0x000fc600078e0a05 */
[----:B------:R-:W-:Y:S01]  /*01e0*/  ISETP.NE.AND P0, PT, R0, 0x8, PT ;  /* 0x000000080000780c */ /* 0x000fe20003f05270 */
[----:B------:R-:W-:Y:S01]  /*01f0*/  IMAD R5, R8, 0x14, R5 ;  /* 0x0000001408057824 */ /* 0x000fe200078e0205 */
[----:B------:R-:W-:Y:S02]  /*0200*/  ISETP.NE.AND P5, PT, R0, 0x4, PT ;  /* 0x000000040000780c */ /* 0x000fe40003fa5270 */
[----:B------:R-:W-:Y:S01]  /*0210*/  ISETP.LT.AND P3, PT, R4, 0x100, !P0 ;  /* 0x000001000400780c */ /* 0x000fe20004761270 */
[----:B---3--:R-:W-:Y:S01]  /*0220*/  IMAD R2, R8, -0x4, R5 ;  /* 0xfffffffc08027824 */ /* 0x008fe200078e0205 */
[----:B------:R-:W-:Y:S01]  /*0230*/  CS2R R24, SRZ ;  /* 0x0000000000187805 */ /* 0x000fe2000001ff00 */
[----:B------:R-:W-:Y:S01]  /*0240*/  IMAD.MOV.U32 R18, RZ, RZ, RZ ;  /* 0x000000ffff127224 */ /* 0x000fe200078e00ff */
[----:B------:R-:W-:Y:S01]  /*0250*/  HFMA2.MMA R26, -RZ, RZ, 0, 0 ;  /* 0x00000000ff1a7435 */ /* 0x000fe200000001ff */
[----:B------:R-:W-:Y:S01]  /*0260*/  IMAD R2, R9, 0x4, R2 ;  /* 0x0000000409027824 */ /* 0x000fe200078e0202 */
[----:B------:R-:W-:-:S03]  /*0270*/  P2R R3, PR, RZ, 0x1 ;  /* 0x00000001ff037803 */ /* 0x000fc60000000000 */
[----:B------:R-:W-:Y:S01]  /*0280*/  VIADD R23, R2, 0xffffffe0 ;  /* 0xffffffe002177836 */ /* 0x000fe20000000000 */
[----:B------:R-:W-:-:S03]  /*0290*/  IADD3 R2, R9, -0x4, RZ ;  /* 0xfffffffc09027810 */ /* 0x000fc60007ffe0ff */
[----:B--2---:R-:W-:Y:S01]  /*02a0*/  IMAD.WIDE R28, R23, 0x4, R28 ;  /* 0x00000004171c7825 */ /* 0x004fe200078e021c */
[----:B------:R-:W-:-:S03]  /*02b0*/  CS2R R22, SRZ ;  /* 0x0000000000167805 */ /* 0x000fc6000001ff00 */
[----:B------:R-:W-:Y:S02]  /*02c0*/  IMAD R5, R2, 0x5, R5 ;  /* 0x0000000502057824 */ /* 0x000fe400078e0205 */
[----:B------:R-:W-:Y:S01]  /*02d0*/  IMAD.MOV.U32 R2, RZ, RZ, 0x3e800000 ;  /* 0x3e800000ff027424 */ /* 0x000fe200078e00ff */
[----:B------:R-:W2:Y:S01]  /*02e0*/  @P3 LDG.E R23, desc[UR4][R28.64] ;  /* 0x000000041c173981 */ /* 0x000ea2000c1e1900 */
[----:B-----5:R-:W-:-:S04]  /*02f0*/  IMAD.WIDE R16, R9, 0x4, R16 ;  /* 0x0000000409107825 */ /* 0x020fc800078e0210 */
[C---:B0-----:R-:W-:Y:S01]  /*0300*/  IMAD.WIDE R20, R9.reuse, 0x4, R20 ;  /* 0x0000000409147825 */ /* 0x041fe200078e0214 */
[----:B------:R-:W3:Y:S03]  /*0310*/  @P3 LDG.E.EL R25, desc[UR4][R16.64+-0x20] ;  /* 0xffffe00410193981 */ /* 0x000ee6000c2e1900 */
[----:B-1----:R-:W-:Y:S01]  /*0320*/  IMAD.WIDE R10, R9, 0x4, R10 ;  /* 0x00000004090a7825 */ /* 0x002fe200078e020a */
[----:B------:R-:W5:Y:S03]  /*0330*/  @P3 LDG.E.EL R24, desc[UR4][R20.64+-0x20] ;  /* 0xffffe00414183981 */ /* 0x000f66000c2e1900 */
[----:B------:R-:W-:Y:S01]  /*0340*/  IMAD.WIDE R14, R5, 0x4, R14 ;  /* 0x00000004050e7825 */ /* 0x000fe200078e020e */
[----:B------:R0:W2:Y:S02]  /*0350*/  @P3 LDG.E.EL R18, desc[UR4][R10.64+-0x20] ;  /* 0xffffe0040a123981 */ /* 0x0000a4000c2e1900 */
[----:B0-----:R-:W0:Y:S01]  /*0360*/  LDC.64 R10, c[0x0][0x288] ;  /* 0x0000a200ff0a7b82 */ /* 0x001e220000000a00 */
[----:B----4-:R-:W-:-:S05]  /*0370*/  SEL R7, R7, RZ, P2 ;  /* 0x000000ff07077207 */ /* 0x010fca0001000000 */
[----:B------:R-:W-:Y:S01]  /*0380*/  FADD R27, R7, 9.9999997473787516356e-06 ;  /* 0x3727c5ac071b7421 */ /* 0x000fe20000000000 */
[----:B------:R-:W-:-:S04]  /*0390*/  LOP3.LUT R7, R6, 0xffffffc0, RZ, 0xc0, !PT ;  /* 0xffffffc006077812 */ /* 0x000fc800078ec0ff */
[----:B------:R-:W-:Y:S01]  /*03a0*/  IADD3 R7, R4, -R7, RZ ;  /* 0x8000000704077210 */ /* 0x000fe20007ffe0ff */
[----:B------:R-:W1:Y:S04]  /*03b0*/  MUFU.SQRT R27, R27 ;  /* 0x0000001b001b7308 */ /* 0x000e680000002000 */
[----:B------:R-:W-:Y:S02]  /*03c0*/  IMAD R19, R8, 0x10, R7 ;  /* 0x0000001008137824 */ /* 0x000fe400078e0207 */
[----:B------:R-:W4:Y:S02]  /*03d0*/  LDC.64 R6, c[0x0][0x278] ;  /* 0x00009e00ff067b82 */ /* 0x000f240000000a00 */
[----:B------:R-:W-:Y:S01]  /*03e0*/  IMAD.WIDE R12, R19, 0x4, R12 ;  /* 0x00000004130c7825 */ /* 0x000fe200078e020c */
[----:B-1----:R-:W-:-:S02]  /*03f0*/  FSETP.GT.AND P1, PT, R27, 8.50705917302346158658e+37, PT ;  /* 0x7e8000001b00780b */ /* 0x002fc40003f24000 */
[C---:B------:R-:W-:Y:S01]  /*0400*/  FSETP.GEU.AND P4, PT, R27.reuse, 1.175494350822287508e-38, PT ;  /* 0x008000001b00780b */ /* 0x040fe20003f8e000 */
[----:B------:R-:W-:Y:S01]  /*0410*/  IMAD.MOV.U32 R8, RZ, RZ, RZ ;  /* 0x000000ffff087224 */ /* 0x000fe200078e00ff */
[----:B------:R-:W-:Y:S01]  /*0420*/  FSEL R19, R2, 1, P1 ;  /* 0x3f80000002137808 */ /* 0x000fe20000800000 */
[----:B------:R1:W5:Y:S08]  /*0430*/  @P2 LDG.E R26, desc[UR4][R12.64] ;  /* 0x000000040c1a2981 */ /* 0x000370000c1e1900 */
[----:B------:R-:W-:Y:S01]  /*0440*/  @P1 FMUL R27, R27, 0.25 ;  /* 0x3e8000001b1b1820 */ /* 0x000fe20000400000 */
[----:B------:R-:W-:Y:S01]  /*0450*/  ISETP.LT.AND P1, PT, R4, 0x100, !P5 ;  /* 0x000001000400780c */ /* 0x000fe20006f21270 */
[----:B----4-:R-:W-:-:S05]  /*0460*/  IMAD.WIDE R28, R9, 0x4, R6 ;  /* 0x00000004091c7825 */ /* 0x010fca00078e0206 */
[----:B------:R4:W5:Y:S07]  /*0470*/  @P3 LDG.E.EL R22, desc[UR4][R28.64+-0x20] ;  /* 0xffffe0041c163981 */ /* 0x00096e000c2e1900 */
[----:B------:R-:W5:Y:S01]  /*0480*/  @P1 LDG.E R8, desc[UR4][R14.64] ;  /* 0x000000040e081981 */ /* 0x000f62000c1e1900 */
[----:B--2---:R-:W-:Y:S02]  /*0490*/  SEL R23, R23, RZ, P3 ;  /* 0x000000ff17177207 */ /* 0x004fe40001800000 */
[----:B---3--:R-:W-:-:S02]  /*04a0*/  SEL R6, R25, RZ, P3 ;  /* 0x000000ff19067207 */ /* 0x008fc40001800000 */
[----:B-----5:R-:W-:Y:S02]  /*04b0*/  SEL R24, R24, RZ, P3 ;  /* 0x000000ff18187207 */ /* 0x020fe40001800000 */
[----:B------:R-:W-:Y:S01]  /*04c0*/  ISETP.GT.AND P0, PT, R9, 0xb, PT ;  /* 0x0000000b0900780c */ /* 0x000fe20003f04270 */
[----:B-1----:R-:W-:Y:S01]  /*04d0*/  VIADD R13, R5, 0xffffffd8 ;  /* 0xffffffd8050d7836 */ /* 0x002fe20000000000 */
[----:B------:R-:W-:Y:S01]  /*04e0*/  SEL R7, R18, RZ, P3 ;  /* 0x000000ff12077207 */ /* 0x000fe20001800000 */
[----:B------:R-:W-:Y:S01]  /*04f0*/  IMAD.MOV.U32 R5, RZ, RZ, RZ ;  /* 0x000000ffff057224 */ /* 0x000fe200078e00ff */
[----:B----4-:R-:W1:Y:S01]  /*0500*/  LDC.64 R28, c[0x0][0x230] ;  /* 0x00008c00ff1c7b82 */ /* 0x010e620000000a00 */
[----:B0-----:R-:W-:-:S07]  /*0510*/  IMAD.WIDE R12, R13, 0x4, R10 ;  /* 0x000000040d0c7825 */ /* 0x001fce00078e020a */
[----:B------:R-:W0:Y:S01]  /*0520*/  LDC.64 R10, c[0x0][0x298] ;  /* 0x0000a600ff0a7b82 */ /* 0x000e220000000a00 */
[----:B------:R-:W-:Y:S02]  /*0530*/  SEL R26, R26, RZ, P2 ;  /* 0x000000ff1a1a7207 */ /* 0x000fe40001000000 */
[----:B------:R-:W-:Y:S02]  /*0540*/  SEL R16, R22, RZ, P3 ;  /* 0x000000ff16107207 */ /* 0x000fe40001800000 */
[C---:B------:R-:W-:Y:S02]  /*0550*/  FSETP.GEU.AND P3, PT, R23.reuse, RZ, PT ;  /* 0x000000ff1700720b */ /* 0x040fe40003f6e000 */
[----:B------:R-:W-:Y:S02]  /*0560*/  SEL R8, R8, RZ, P1 ;  /* 0x000000ff08087207 */ /* 0x000fe40000800000 */
[----:B------:R-:W-:Y:S02]  /*0570*/  FSEL R23, R23, RZ, P3 ;  /* 0x000000ff17177208 */ /* 0x000fe40001800000 */
[----:B------:R-:W-:-:S04]  /*0580*/  FSETP.GEU.AND P3, PT, R8, RZ, PT ;  /* 0x000000ff0800720b */ /* 0x000fc80003f6e000 */
[----:B------:R-:W-:Y:S02]  /*0590*/  FSEL R18, R8, RZ, P3 ;  /* 0x000000ff08127208 */ /* 0x000fe40001800000 */
[----:B------:R-:W-:-:S04]  /*05a0*/  FSETP.GEU.AND P3, PT, R26, RZ, PT ;  /* 0x000000ff1a00720b */ /* 0x000fc80003f6e000 */
[----:B------:R-:W-:Y:S02]  /*05b0*/  FSEL R20, R26, RZ, P3 ;  /* 0x000000ff1a147208 */ /* 0x000fe40001800000 */
[----:B------:R-:W-:-:S13]  /*05c0*/  ISETP.LT.AND P3, PT, R4, 0x100, P0 ;  /* 0x000001000400780c */ /* 0x000fda0000761270 */
[----:B------:R-:W2:Y:S01]  /*05d0*/  @P3 LDG.E R5, desc[UR4][R12.64] ;  /* 0x000000040c053981 */ /* 0x000ea2000c1e1900 */
[----:B0-----:R-:W-:Y:S02]  /*05e0*/  IMAD.WIDE R14, R9, 0x4, R10 ;  /* 0x00000004090e7825 */ /* 0x001fe400078e020a */
[----:B------:R-:W0:Y:S01]  /*05f0*/  LDC.64 R10, c[0x0][0x248] ;  /* 0x00009200ff0a7b82 */ /* 0x000e220000000a00 */
[----:B--2---:R-:W-:-:S04]  /*0600*/  SEL R5, R5, RZ, P3 ;  /* 0x000000ff05057207 */ /* 0x004fc80001800000 */
[----:B------:R-:W-:-:S04]  /*0610*/  FSETP.GEU.AND P5, PT, R5, RZ, PT ;  /* 0x000000ff0500720b */ /* 0x000fc80003fae000 */
[----:B------:R-:W-:Y:S01]  /*0620*/  FSEL R17, R5, RZ, P5 ;  /* 0x000000ff05117208 */ /* 0x000fe20002800000 */
[----:B------:R-:W-:-:S06]  /*0630*/  IMAD.MOV.U32 R5, RZ, RZ, RZ ;  /* 0x000000ffff057224 */ /* 0x000fcc00078e00ff */
[----:B------:R2:W3:Y:S01]  /*0640*/  @P3 LDG.E.EL R5, desc[UR4][R14.64+-0x30] ;  /* 0xffffd0040e053981 */ /* 0x0004e2000c2e1900 */
[----:B0-----:R-:W-:Y:S01]  /*0650*/  IMAD.WIDE R10, R9, 0x4, R10 ;  /* 0x00000004090a7825 */ /* 0x001fe200078e020a */
[----:B--2---:R-:W0:Y:S01]  /*0660*/  LDC.64 R14, c[0x0][0x218] ;  /* 0x00008600ff0e7b82 */ /* 0x004e220000000a00 */
[----:B---3--:R-:W-:-:S05]  /*0670*/  SEL R5, R5, RZ, P3 ;  /* 0x000000ff05057207 */ /* 0x008fca0001800000 */
[----:B------:R-:W-:Y:S01]  /*0680*/  FADD R8, R5, 9.9999997473787516356e-06 ;  /* 0x3727c5ac05087421 */ /* 0x000fe20000000000 */
[----:B------:R-:W-:-:S06]  /*0690*/  MOV R5, RZ ;  /* 0x000000ff00057202 */ /* 0x000fcc0000000f00 */
[----:B------:R2:W3:Y:S01]  /*06a0*/  @P1 LDG.E.EL R5, desc[UR4][R10.64+-0x10] ;  /* 0xfffff0040a051981 */ /* 0x0004e2000c2e1900 */
[----:B------:R-:W-:Y:S02]  /*06b0*/  IMAD.MOV.U32 R21, RZ, RZ, RZ ;  /* 0x000000ffff157224 */ /* 0x000fe400078e00ff */
[----:B0-----:R-:W-:-:S05]  /*06c0*/  IMAD.WIDE R14, R9, 0x4, R14 ;  /* 0x00000004090e7825 */ /* 0x001fca00078e020e */
[----:B------:R0:W4:Y:S01]  /*06d0*/  @P2 LDG.E.EL R21, desc[UR4][R14.64] ;  /* 0x000000040e152981 */ /* 0x000122000c2e1900 */
[----:B--2---:R-:W2:Y:S01]  /*06e0*/  LDC.64 R10, c[0x0][0x228] ;  /* 0x00008a00ff0a7b82 */ /* 0x004ea20000000a00 */
[----:B------:R-:W5:Y:S07]  /*06f0*/  MUFU.SQRT R26, R8 ;  /* 0x00000008001a7308 */ /* 0x000f6e0000002000 */
[----:B0-----:R-:W0:Y:S01]  /*0700*/  LDC.64 R14, c[0x0][0x240] ;  /* 0x00009000ff0e7b82 */ /* 0x001e220000000a00 */
[----:B-1----:R-:W-:-:S04]  /*0710*/  IMAD.WIDE R28, R9, 0x4, R28 ;  /* 0x00000004091c7825 */ /* 0x002fc800078e021c */
[----:B--2---:R-:W-:Y:S01]  /*0720*/  IMAD.WIDE R10, R9, 0x4, R10 ;  /* 0x00000004090a7825 */ /* 0x004fe200078e020a */
[----:B------:R-:W-:-:S03]  /*0730*/  HFMA2.MMA R22, -RZ, RZ, 0, 0 ;  /* 0x00000000ff167435 */ /* 0x000fc600000001ff */
[----:B------:R-:W-:Y:S01]  /*0740*/  FADD R6, R6, 9.9999997473787516356e-06 ;  /* 0x3727c5ac06067421 */ /* 0x000fe20000000000 */
[----:B-----5:R-:W-:-:S03]  /*0750*/  FSETP.GT.AND P6, PT, R26, 8.50705917302346158658e+37, PT ;  /* 0x7e8000001a00780b */ /* 0x020fc60003fc4000 */
[----:B------:R1:W2:Y:S01]  /*0760*/  MUFU.SQRT R12, R6 ;  /* 0x00000006000c7308 */ /* 0x0002a20000002000 */
[----:B------:R-:W-:Y:S02]  /*0770*/  FSETP.GEU.AND P5, PT, R26, 1.175494350822287508e-38, PT ;  /* 0x008000001a00780b */ /* 0x000fe40003fae000 */
[----:B------:R-:W-:Y:S01]  /*0780*/  FSEL R13, R2, 1, P6 ;  /* 0x3f800000020d7808 */ /* 0x000fe20003000000 */
[----:B-1----:R-:W-:-:S06]  /*0790*/  IMAD.MOV.U32 R6, RZ, RZ, RZ ;  /* 0x000000ffff067224 */ /* 0x002fcc00078e00ff */
[----:B------:R-:W-:Y:S01]  /*07a0*/  @P6 FMUL R26, R26, 0.25 ;  /* 0x3e8000001a1a6820 */ /* 0x000fe20000400000 */
[----:B--2---:R-:W-:Y:S01]  /*07b0*/  FSETP.GT.AND P0, PT, R12, 8.50705917302346158658e+37, PT ;  /* 0x7e8000000c00780b */ /* 0x004fe20003f04000 */
[----:B------:R-:W-:Y:S01]  /*07c0*/  @!P4 FMUL R27, R27, 16777216 ;  /* 0x4b8000001b1bc820 */ /* 0x000fe20000400000 */
[----:B------:R-:W-:-:S05]  /*07d0*/  @!P4 FMUL R19, R19, 16777216 ;  /* 0x4b8000001313c820 */ /* 0x000fca0000400000 */
[----:B------:R-:W1:Y:S02]  /*07e0*/  MUFU.RCP R27, R27 ;  /* 0x0000001b001b7308 */ /* 0x000e640000001000 */
[----:B-1----:R-:W-:Y:S01]  /*07f0*/  FMUL R19, R27, R19 ;  /* 0x000000131b137220 */ /* 0x002fe20000400000 */
[----:B------:R-:W-:Y:S02]  /*0800*/  MOV R27, RZ ;  /* 0x000000ff001b7202 */ /* 0x000fe40000000f00 */
[----:B---3--:R-:W-:-:S05]  /*0810*/  SEL R5, R5, RZ, P1 ;  /* 0x000000ff05057207 */ /* 0x008fca0000800000 */
[----:B------:R-:W-:-:S04]  /*0820*/  FADD R8, R5, 9.9999997473787516356e-06 ;  /* 0x3727c5ac05087421 */ /* 0x000fc80000000000 */
[----:B------:R1:W2:Y:S02]  /*0830*/  MUFU.SQRT R25, R8 ;  /* 0x0000000800197308 */ /* 0x0002a40000002000 */
[----:B-1----:R-:W-:-:S06]  /*0840*/  IMAD.MOV.U32 R8, RZ, RZ, RZ ;  /* 0x000000ffff087224 */ /* 0x002fcc00078e00ff */
[----:B------:R1:W3:Y:S02]  /*0850*/  @P2 LDG.E.EL R8, desc[UR4][R10.64] ;  /* 0x000000040a082981 */ /* 0x0002e4000c2e1900 */
[----:B-1----:R-:W-:-:S06]  /*0860*/  CS2R R10, SRZ ;  /* 0x00000000000a7805 */ /* 0x002fcc000001ff00 */
[----:B------:R0:W5:Y:S02]  /*0870*/  @P2 LDG.E.EL R10, desc[UR4][R28.64] ;  /* 0x000000041c0a2981 */ /* 0x000164000c2e1900 */
[C---:B0-----:R-:W-:Y:S02]  /*0880*/  IMAD.WIDE R28, R9.reuse, 0x4, R14 ;  /* 0x00000004091c7825 */ /* 0x041fe400078e020e */
[----:B------:R-:W0:Y:S03]  /*0890*/  LDC.64 R14, c[0x0][0x250] ;  /* 0x00009400ff0e7b82 */ /* 0x000e260000000a00 */
[----:B------:R0:W3:Y:S02]  /*08a0*/  @P1 LDG.E.EL R22, desc[UR4][R28.64+-0x10] ;  /* 0xfffff0041c161981 */ /* 0x0000e4000c2e1900 */
[----:B0-----:R-:W-:-:S03]  /*08b0*/  IMAD.WIDE R28, R9, 0x4, R14 ;  /* 0x00000004091c7825 */ /* 0x001fc600078e020e */
[----:B------:R-:W0:Y:S01]  /*08c0*/  LDC.64 R14, c[0x0][0x258] ;  /* 0x00009600ff0e7b82 */ /* 0x000e220000000a00 */
[C---:B--2---:R-:W-:Y:S02]  /*08d0*/  FSETP.GT.AND P6, PT, R25.reuse, 8.50705917302346158658e+37, PT ;  /* 0x7e8000001900780b */ /* 0x044fe40003fc4000 */
[----:B------:R-:W-:Y:S02]  /*08e0*/  FSETP.GEU.AND P4, PT, R25, 1.175494350822287508e-38, PT ;  /* 0x008000001900780b */ /* 0x000fe40003f8e000 */
[----:B------:R-:W-:Y:S01]  /*08f0*/  FSEL R5, R2, 1, P6 ;  /* 0x3f80000002057808 */ /* 0x000fe20003000000 */
[----:B0-----:R-:W-:-:S05]  /*0900*/  IMAD.WIDE R14, R9, 0x4, R14 ;  /* 0x00000004090e7825 */ /* 0x001fca00078e020e */
[----:B------:R0:W2:Y:S02]  /*0910*/  @P1 LDG.E.EL R6, desc[UR4][R14.64+-0x10] ;  /* 0xfffff0040e061981 */ /* 0x0000a4000c2e1900 */
[----:B0-----:R-:W0:Y:S01]  /*0920*/  LDC.64 R14, c[0x0][0x290] ;  /* 0x0000a400ff0e7b82 */ /* 0x001e220000000a00 */
[----:B------:R-:W-:Y:S01]  /*0930*/  @P6 FMUL R25, R25, 0.25 ;  /* 0x3e80000019196820 */ /* 0x000fe20000400000 */
[C---:B------:R-:W-:Y:S01]  /*0940*/  FSETP.GEU.AND P6, PT, R12.reuse, 1.175494350822287508e-38, PT ;  /* 0x008000000c00780b */ /* 0x040fe20003fce000 */
[----:B------:R-:W-:Y:S01]  /*0950*/  @P0 FMUL R12, R12, 0.25 ;  /* 0x3e8000000c0c0820 */ /* 0x000fe20000400000 */
[----:B------:R-:W-:Y:S02]  /*0960*/  FSEL R2, R2, 1, P0 ;  /* 0x3f80000002027808 */ /* 0x000fe40000000000 */
[----:B------:R-:W-:Y:S01]  /*0970*/  ISETP.NE.AND P0, PT, R3, RZ, PT ;  /* 0x000000ff0300720c */ /* 0x000fe20003f05270 */
[----:B------:R-:W-:-:S06]  /*0980*/  IMAD.MOV.U32 R3, RZ, RZ, RZ ;  /* 0x000000ffff037224 */ /* 0x000fcc00078e00ff */
[----:B------:R1:W2:Y:S02]  /*0990*/  @P1 LDG.E.EL R3, desc[UR4][R28.64+-0x10] ;  /* 0xfffff0041c031981 */ /* 0x0002a4000c2e1900 */
[----:B-1----:R-:W1:Y:S01]  /*09a0*/  LDC.64 R28, c[0x0][0x2a0] ;  /* 0x0000a800ff1c7b82 */ /* 0x002e620000000a00 */
[----:B0-----:R-:W-:-:S05]  /*09b0*/  IMAD.WIDE R14, R9, 0x4, R14 ;  /* 0x00000004090e7825 */ /* 0x001fca00078e020e */
[----:B------:R0:W2:Y:S02]  /*09c0*/  @P3 LDG.E.EL R11, desc[UR4][R14.64+-0x30] ;  /* 0xffffd0040e0b3981 */ /* 0x0000a4000c2e1900 */
[----:B0-----:R-:W0:Y:S01]  /*09d0*/  LDC.64 R14, c[0x0][0x2a8] ;  /* 0x0000aa00ff0e7b82 */ /* 0x001e220000000a00 */
[----:B-1----:R-:W-:-:S05]  /*09e0*/  IMAD.WIDE R28, R9, 0x4, R28 ;  /* 0x00000004091c7825 */ /* 0x002fca00078e021c */
[----:B------:R1:W2:Y:S02]  /*09f0*/  @P3 LDG.E.EL R27, desc[UR4][R28.64+-0x30] ;  /* 0xffffd0041c1b3981 */ /* 0x0002a4000c2e1900 */
[----:B-1----:R-:W-:Y:S02]  /*0a00*/  IMAD.MOV.U32 R28, RZ, RZ, RZ ;  /* 0x000000ffff1c7224 */ /* 0x002fe400078e00ff */
[----:B0-----:R-:W-:-:S05]  /*0a10*/  IMAD.WIDE R14, R9, 0x4, R14 ;  /* 0x00000004090e7825 */ /* 0x001fca00078e020e */
[----:B------:R0:W2:Y:S01]  /*0a20*/  @P3 LDG.E.EL R28, desc[UR4][R14.64+-0x30] ;  /* 0xffffd0040e1c3981 */ /* 0x0000a2000c2e1900 */
[----:B------:R-:W-:Y:S01]  /*0a30*/  @!P6 FMUL R12, R12, 16777216 ;  /* 0x4b8000000c0ce820 */ /* 0x000fe20000400000 */
[----:B------:R-:W-:Y:S01]  /*0a40*/  @!P5 FMUL R26, R26, 16777216 ;  /* 0x4b8000001a1ad820 */ /* 0x000fe20000400000 */
[----:B------:R-:W-:Y:S02]  /*0a50*/  @!P4 FMUL R25, R25, 16777216 ;  /* 0x4b8000001919c820 */ /* 0x000fe40000400000 */
[----:B0-----:R0:W1:Y:S01]  /*0a60*/  MUFU.RCP R15, R12 ;  /* 0x0000000c000f7308 */ /* 0x0010620000001000 */
[----:B----4-:R-:W-:Y:S01]  /*0a70*/  SEL R21, R21, RZ, P2 ;  /* 0x000000ff15157207 */ /* 0x010fe20001000000 */
[----:B------:R-:W-:-:S06]  /*0a80*/  @!P6 FMUL R2, R2, 16777216 ;  /* 0x4b8000000202e820 */ /* 0x000fcc0000400000 */
[----:B------:R-:W4:Y:S01]  /*0a90*/  MUFU.RCP R26, R26 ;  /* 0x0000001a001a7308 */ /* 0x000f220000001000 */
[----:B0-----:R-:W-:Y:S01]  /*0aa0*/  FADD R12, -R21, R20 ;  /* 0x00000014150c7221 */ /* 0x001fe20000000100 */
[----:B------:R-:W-:Y:S01]  /*0ab0*/  FADD R23, -R24, R23 ;  /* 0x0000001718177221 */ /* 0x000fe20000000100 */
[----:B------:R-:W0:Y:S05]  /*0ac0*/  LDC.64 R20, c[0x0][0x2b0] ;  /* 0x0000ac00ff147b82 */ /* 0x000e2a0000000a00 */
[----:B------:R-:W4:Y:S01]  /*0ad0*/  MUFU.RCP R25, R25 ;  /* 0x0000001900197308 */ /* 0x000f220000001000 */
[----:B-1----:R-:W-:Y:S01]  /*0ae0*/  FMUL R2, R15, R2 ;  /* 0x000000020f027220 */ /* 0x002fe20000400000 */
[----:B------:R-:W-:-:S03]  /*0af0*/  @!P5 FMUL R13, R13, 16777216 ;  /* 0x4b8000000d0dd820 */ /* 0x000fc60000400000 */
[----:B------:R-:W-:Y:S01]  /*0b00*/  FMUL R2, R2, R23 ;  /* 0x0000001702027220 */ /* 0x000fe20000400000 */
[----:B------:R-:W-:Y:S01]  /*0b10*/  @!P4 FMUL R5, R5, 16777216 ;  /* 0x4b8000000505c820 */ /* 0x000fe20000400000 */
[----:B----4-:R-:W-:Y:S02]  /*0b20*/  FMUL R26, R26, R13 ;  /* 0x0000000d1a1a7220 */ /* 0x010fe40000400000 */
[----:B------:R-:W-:Y:S01]  /*0b30*/  FFMA R2, R16, R2, R7 ;  /* 0x0000000210027223 */ /* 0x000fe20000000007 */
[----:B------:R-:W-:Y:S01]  /*0b40*/  ISETP.GE.AND P4, PT, R9, 0x4, PT ;  /* 0x000000040900780c */ /* 0x000fe20003f86270 */
[----:B------:R-:W-:Y:S01]  /*0b50*/  FMUL R5, R25, R5 ;  /* 0x0000000519057220 */ /* 0x000fe20000400000 */
[----:B------:R-:W-:Y:S01]  /*0b60*/  ISETP.GT.AND P6, PT, R9, 0xb, PT ;  /* 0x0000000b0900780c */ /* 0x000fe20003fc4270 */
[----:B------:R-:W-:Y:S01]  /*0b70*/  FMUL R12, R19, R12 ;  /* 0x0000000c130c7220 */ /* 0x000fe20000400000 */
[----:B------:R-:W-:Y:S01]  /*0b80*/  ISETP.NE.AND P5, PT, R0, 0x4, PT ;  /* 0x000000040000780c */ /* 0x000fe20003fa5270 */
[----:B0-----:R-:W-:Y:S01]  /*0b90*/  IMAD.WIDE R20, R4, 0x4, R20 ;  /* 0x0000000404147825 */ /* 0x001fe200078e0214 */
[----:B---3--:R-:W-:-:S05]  /*0ba0*/  SEL R29, R22, RZ, P1 ;  /* 0x000000ff161d7207 */ /* 0x008fca0000800000 */
[----:B------:R-:W-:Y:S01]  /*0bb0*/  FADD R18, -R29, R18 ;  /* 0x000000121d127221 */ /* 0x000fe20000000100 */
[----:B-----5:R-:W-:-:S03]  /*0bc0*/  SEL R10, R10, RZ, P2 ;  /* 0x000000ff0a0a7207 */ /* 0x020fc60001000000 */
[----:B------:R-:W-:Y:S01]  /*0bd0*/  FMUL R18, R5, R18 ;  /* 0x0000001205127220 */ /* 0x000fe20000400000 */
[----:B------:R-:W-:Y:S02]  /*0be0*/  SEL R5, R8, RZ, P2 ;  /* 0x000000ff08057207 */ /* 0x000fe40001000000 */
[----:B--2---:R-:W-:Y:S02]  /*0bf0*/  SEL R6, R6, RZ, P1 ;  /* 0x000000ff06067207 */ /* 0x004fe40000800000 */
[----:B------:R-:W-:Y:S02]  /*0c00*/  SEL R7, R3, RZ, P1 ;  /* 0x000000ff03077207 */ /* 0x000fe40000800000 */
[----:B------:R-:W-:Y:S02]  /*0c10*/  ISETP.GE.AND P1, PT, R4, 0x100, PT ;  /* 0x000001000400780c */ /* 0x000fe40003f26270 */
[----:B------:R-:W-:-:S05]  /*0c20*/  SEL R22, R11, RZ, P3 ;  /* 0x000000ff0b167207 */ /* 0x000fca0001800000 */
[----:B------:R-:W-:-:S04]  /*0c30*/  FADD R17, -R22, R17 ;  /* 0x0000001116117221 */ /* 0x000fc80000000100 */
[----:B------:R-:W-:Y:S01]  /*0c40*/  FMUL R17, R17, R26 ;  /* 0x0000001a11117220 */ /* 0x000fe20000400000 */
[----:B------:R-:W-:Y:S01]  /*0c50*/  FFMA R7, R7, R18, R6 ;  /* 0x0000001207077223 */ /* 0x000fe20000000006 */
[----:B------:R-:W-:Y:S01]  /*0c60*/  SEL R27, R27, RZ, P3 ;  /* 0x000000ff1b1b7207 */ /* 0x000fe20001800000 */
[----:B------:R-:W-:Y:S01]  /*0c70*/  FFMA R3, R5, R12, R10 ;  /* 0x0000000c05037223 */ /* 0x000fe2000000000a */
[----:B------:R-:W-:-:S05]  /*0c80*/  SEL R28, R28, RZ, P3 ;  /* 0x000000ff1c1c7207 */ /* 0x000fca0001800000 */
[----:B------:R-:W-:-:S05]  /*0c90*/  FFMA R28, R17, R27, R28 ;  /* 0x0000001b111c7223 */ /* 0x000fca000000001c */
[----:B------:R-:W-:-:S04]  /*0ca0*/  @P0 FSEL R2, R28, RZ, P6 ;  /* 0x000000ff1c020208 */ /* 0x000fc80003000000 */
[----:B------:R-:W-:Y:S01]  /*0cb0*/  @P4 FSEL R3, R7, R2, !P5 ;  /* 0x0000000207034208 */ /* 0x000fe20006800000 */
[----:B------:R-:W-:Y:S06]  /*0cc0*/  @P1 EXIT ;  /* 0x000000000000194d */ /* 0x000fec0003800000 */
[----:B------:R-:W-:Y:S01]  /*0cd0*/  STG.E desc[UR4][R20.64], R3 ;  /* 0x0000000314007986 */ /* 0x000fe2000c101904 */
[----:B------:R-:W-:Y:S05]  /*0ce0*/  EXIT ;  /* 0x000000000000794d */ /* 0x000fea0003800000 */
.L_x_0:
[----:B------:R-:W-:-:S00]  /*0cf0*/  BRA `(.L_x_0) ;  /* 0xfffffffc00fc7947 */ /* 0x000fc0000383ffff */
[----:B------:R-:W-:-:S00]  /*0d00*/  NOP ;  /* 0x0000000000007918 */ /* 0x000fc00000000000 */
[----:B------:R-:W-:-:S00]  /*0d10*/  NOP ;  /* 0x0000000000007918 */ /* 0x000fc00000000000 */
[----:B------:R-:W-:-:S00]  /*0d20*/  NOP ;  /* 0x0000000000007918 */ /* 0x000fc00000000000 */
[----:B------:R-:W-:-:S00]  /*0d30*/  NOP ;  /* 0x0000000000007918 */ /* 0x000fc00000000000 */
[----:B------:R-:W-:-:S00]  /*0d40*/  NOP ;  /* 0x0000000000007918 */ /* 0x000fc00000000000 */
[----:B------:R-:W-:-:S00]  /*0d50*/  NOP ;  /* 0x0000000000007918 */ /* 0x000fc00000000000 */
[----:B------:R-:W-:-:S00]  /*0d60*/  NOP ;  /* 0x0000000000007918 */ /* 0x000fc00000000000 */
[----:B------:R-:W-:-:S00]  /*0d70*/  NOP ;  /* 0x0000000000007918 */ /* 0x000fc00000000000 */
.L_x_1:


//--------------------- .nv.global.init           --------------------------
	.section	.nv.global.init,"aw",@progbits
.nv.global.init:
	.type		_$_str,@object
	.size		_$_str,(_$_str_$_2 - _$_str)
_$_str:
        /*0000*/ 	.byte	0x5f, 0x5f, 0x43, 0x55, 0x44, 0x41, 0x5f, 0x46, 0x54, 0x5a, 0x00
	.type		_$_str_$_2,@object
	.size		_$_str_$_2,(.L_1 - _$_str_$_2)
_$_str_$_2:
        /*000b*/ 	.byte	0x5f, 0x5f, 0x43, 0x55, 0x44, 0x41, 0x5f, 0x50, 0x52, 0x45, 0x43, 0x5f, 0x53, 0x51, 0x52, 0x54
        /*001b*/ 	.byte	0x00
.L_1:


//--------------------- .nv.constant0.triton_poi_fused_cat_0 --------------------------
	.section	.nv.constant0.triton_poi_fused_cat_0,"a",@progbits
	.sectionflags	@""
	.align	4
.nv.constant0.triton_poi_fused_cat_0:
	.zero		700
